//
// Generated by NVIDIA NVVM Compiler
//
// Compiler Build ID: CL-36424714
// Cuda compilation tools, release 13.0, V13.0.88
// Based on NVVM 20.0.0
//

.version 9.0
.target sm_100
.address_size 64

	// .globl	_Z5bitchv
.extern .func  (.param .b32 func_retval0) vprintf
(
	.param .b64 vprintf_param_0,
	.param .b64 vprintf_param_1
)
;
.global .align 1 .b8 $str[9] = {68, 101, 118, 105, 99, 101, 32, 49};
.global .align 1 .b8 $str$1[9] = {68, 101, 118, 105, 99, 101, 32, 50};

.visible .entry _Z5bitchv()
{
	.reg .b32 	%r<5>;
	.reg .b64 	%rd<5>;

	mov.u64 	%rd1, $str;
	cvta.global.u64 	%rd2, %rd1;
	{ // callseq 0, 0
	.param .b64 param0;
	st.param.b64 	[param0], %rd2;
	.param .b64 param1;
	st.param.b64 	[param1], 0;
	.param .b32 retval0;
	call.uni (retval0), 
	vprintf, 
	(
	param0, 
	param1
	);
	ld.param.b32 	%r1, [retval0];
	} // callseq 0
	mov.u64 	%rd3, $str$1;
	cvta.global.u64 	%rd4, %rd3;
	{ // callseq 1, 0
	.param .b64 param0;
	st.param.b64 	[param0], %rd4;
	.param .b64 param1;
	st.param.b64 	[param1], 0;
	.param .b32 retval0;
	call.uni (retval0), 
	vprintf, 
	(
	param0, 
	param1
	);
	ld.param.b32 	%r3, [retval0];
	} // callseq 1
	ret;

}


// ===== COMPILED SASS (sm_100) =====

	.target	sm_100

	.elftype	@"ET_EXEC"


//--------------------- .note.nv.tkinfo           --------------------------
	.section	.note.nv.tkinfo,"",@"SHT_NOTE"
	.sectionflags	@"SHF_NOTE_NV_TKINFO"
	.tkinfo
        /*0018*/ 	.word	0x00000002
        /*0030*/ 	.string	""
        /*0030*/ 	.string	"ptxas"
        /*0030*/ 	.string	"Cuda compilation tools, release 13.0, V13.0.88"
        /*0030*/ 	.string	"Build cuda_13.0.r13.0/compiler.36424714_0"
        /*0030*/ 	.string	"-arch sm_100 -m 64 "



//--------------------- .note.nv.cuinfo           --------------------------
	.section	.note.nv.cuinfo,"",@"SHT_NOTE"
	.sectionflags	@"SHF_NOTE_NV_CUINFO"
        /*0018*/ 	.short	0x0002
        /*001a*/ 	.short	0x0064
        /*001c*/ 	.short	0x0082
	.zero		2


//--------------------- .nv.info                  --------------------------
	.section	.nv.info,"",@"SHT_CUDA_INFO"
	.align	4


	//----- nvinfo : EIATTR_REGCOUNT
	.align		4
        /*0000*/ 	.byte	0x04, 0x2f
        /*0002*/ 	.short	(.L_3 - .L_2)
	.align		4
.L_2:
        /*0004*/ 	.word	index@(_Z5bitchv)
        /*0008*/ 	.word	0x00000018


	//----- nvinfo : EIATTR_FRAME_SIZE
	.align		4
.L_3:
        /*000c*/ 	.byte	0x04, 0x11
        /*000e*/ 	.short	(.L_5 - .L_4)
	.align		4
.L_4:
        /*0010*/ 	.word	index@(_Z5bitchv)
        /*0014*/ 	.word	0x00000000


	//----- nvinfo : EIATTR_MIN_STACK_SIZE
	.align		4
.L_5:
        /*0018*/ 	.byte	0x04, 0x12
        /*001a*/ 	.short	(.L_7 - .L_6)
	.align		4
.L_6:
        /*001c*/ 	.word	index@(_Z5bitchv)
        /*0020*/ 	.word	0x00000000
.L_7:


//--------------------- .nv.compat                --------------------------
	.section	.nv.compat,"",@"SHT_CUDA_COMPAT_INFO"
	.align	4
        /*0000*/ 	.byte	0x02, 0x09, 0x00, 0x00, 0x02, 0x02, 0x01, 0x00, 0x02, 0x05, 0x05, 0x00, 0x03, 0x07, 0x01, 0x01
        /*0010*/ 	.byte	0x02, 0x03, 0x00, 0x00, 0x02, 0x06, 0x01, 0x00, 0x04, 0x0b, 0x08, 0x00, 0x09, 0x00, 0x00, 0x00
        /*0020*/ 	.byte	0x00, 0x00, 0x00, 0x00


//--------------------- .nv.info._Z5bitchv        --------------------------
	.section	.nv.info._Z5bitchv,"",@"SHT_CUDA_INFO"
	.sectionflags	@""
	.align	4


	//----- nvinfo : EIATTR_CUDA_API_VERSION
	.align		4
        /*0000*/ 	.byte	0x04, 0x37
        /*0002*/ 	.short	(.L_9 - .L_8)
.L_8:
        /*0004*/ 	.word	0x00000082


	//----- nvinfo : EIATTR_SPARSE_MMA_MASK
	.align		4
.L_9:
        /*0008*/ 	.byte	0x03, 0x50
        /*000a*/ 	.short	0x0000


	//----- nvinfo : EIATTR_MAXREG_COUNT
	.align		4
        /*000c*/ 	.byte	0x03, 0x1b
        /*000e*/ 	.short	0x00ff


	//----- nvinfo : EIATTR_EXTERNS
	.align		4
        /*0010*/ 	.byte	0x04, 0x0f
        /*0012*/ 	.short	(.L_11 - .L_10)


	//   ....[0]....
	.align		4
.L_10:
        /*0014*/ 	.word	index@(vprintf)


	//----- nvinfo : EIATTR_MERCURY_ISA_VERSION
	.align		4
.L_11:
        /*0018*/ 	.byte	0x03, 0x5f
        /*001a*/ 	.short	0x0101


	//----- nvinfo : EIATTR_VRC_CTA_INIT_COUNT
	.align		4
        /*001c*/ 	.byte	0x02, 0x4a
	.zero		1
	.zero		1


	//----- nvinfo : EIATTR_SYSCALL_OFFSETS
	.align		4
        /*0020*/ 	.byte	0x04, 0x46
        /*0022*/ 	.short	(.L_13 - .L_12)


	//   ....[0]....
.L_12:
        /*0024*/ 	.word	0x00000080


	//   ....[1]....
        /*0028*/ 	.word	0x000000f0


	//----- nvinfo : EIATTR_EXIT_INSTR_OFFSETS
	.align		4
.L_13:
        /*002c*/ 	.byte	0x04, 0x1c
        /*002e*/ 	.short	(.L_15 - .L_14)


	//   ....[0]....
.L_14:
        /*0030*/ 	.word	0x00000100


	//----- nvinfo : EIATTR_SW_WAR
	.align		4
.L_15:
        /*0034*/ 	.byte	0x04, 0x36
        /*0036*/ 	.short	(.L_17 - .L_16)
.L_16:
        /*0038*/ 	.word	0x00000008
.L_17:


//--------------------- .nv.callgraph             --------------------------
	.section	.nv.callgraph,"",@"SHT_CUDA_CALLGRAPH"
	.align	4
	.sectionentsize	8
	.align		4
        /*0000*/ 	.word	0x00000000
	.align		4
        /*0004*/ 	.word	0xffffffff
	.align		4
        /*0008*/ 	.word	index@(_Z5bitchv)
	.align		4
        /*000c*/ 	.word	index@(vprintf)
	.align		4
        /*0010*/ 	.word	0x00000000
	.align		4
        /*0014*/ 	.word	0xfffffffe
	.align		4
        /*0018*/ 	.word	0x00000000
	.align		4
        /*001c*/ 	.word	0xfffffffd
	.align		4
        /*0020*/ 	.word	0x00000000
	.align		4
        /*0024*/ 	.word	0xfffffffc


//--------------------- .nv.constant4             --------------------------
	.section	.nv.constant4,"a",@progbits
	.align	8
	.align		8
.nv.constant4:
        /*0000*/ 	.dword	vprintf
	.align		8
        /*0008*/ 	.dword	$str
	.align		8
        /*0010*/ 	.dword	$str$1


//--------------------- .text._Z5bitchv           --------------------------
	.section	.text._Z5bitchv,"ax",@progbits
	.align	128
        .global         _Z5bitchv
        .type           _Z5bitchv,@function
        .size           _Z5bitchv,(.L_x_3 - _Z5bitchv)
        .other          _Z5bitchv,@"STO_CUDA_ENTRY STV_DEFAULT"
_Z5bitchv:
.text._Z5bitchv:
[----:B------:R-:W0:Y:S01]  /*0000*/  LDC R1, c[0x0][0x37c] ;  /* 0x0000df00ff017b82 */ /* 0x000e220000000800 */
[----:B------:R-:W-:Y:S01]  /*0010*/  MOV R2, 0x0 ;  /* 0x0000000000027802 */ /* 0x000fe20000000f00 */
[----:B------:R-:W1:Y:S01]  /*0020*/  LDCU.64 UR4, c[0x4][0x8] ;  /* 0x01000100ff0477ac */ /* 0x000e620008000a00 */
[----:B------:R-:W-:-:S05]  /*0030*/  CS2R R6, SRZ ;  /* 0x0000000000067805 */ /* 0x000fca000001ff00 */
[----:B------:R2:W3:Y:S01]  /*0040*/  LDC.64 R8, c[0x4][R2] ;  /* 0x0100000002087b82 */ /* 0x0004e20000000a00 */
[----:B-1----:R-:W-:Y:S02]  /*0050*/  IMAD.U32 R4, RZ, RZ, UR4 ;  /* 0x00000004ff047e24 */ /* 0x002fe4000f8e00ff */
[----:B--2---:R-:W-:-:S07]  /*0060*/  IMAD.U32 R5, RZ, RZ, UR5 ;  /* 0x00000005ff057e24 */ /* 0x004fce000f8e00ff */
[----:B------:R-:W-:-:S07]  /*0070*/  LEPC R20, `(.L_x_0) ;  /* 0x000000001014794e */ /* 0x000fce0000000000 */
[----:B0--3--:R-:W-:Y:S05]  /*0080*/  CALL.ABS.NOINC R8 ;  /* 0x0000000008007343 */ /* 0x009fea0003c00000 */
.L_x_0:
[----:B------:R-:W0:Y:S01]  /*0090*/  LDC.64 R2, c[0x4][R2] ;  /* 0x0100000002027b82 */ /* 0x000e220000000a00 */
[----:B------:R-:W1:Y:S01]  /*00a0*/  LDCU.64 UR4, c[0x4][0x10] ;  /* 0x01000200ff0477ac */ /* 0x000e620008000a00 */
[----:B------:R-:W-:Y:S01]  /*00b0*/  CS2R R6, SRZ ;  /* 0x0000000000067805 */ /* 0x000fe2000001ff00 */
[----:B-1----:R-:W-:Y:S02]  /*00c0*/  IMAD.U32 R4, RZ, RZ, UR4 ;  /* 0x00000004ff047e24 */ /* 0x002fe4000f8e00ff */
[----:B------:R-:W-:-:S07]  /*00d0*/  IMAD.U32 R5, RZ, RZ, UR5 ;  /* 0x00000005ff057e24 */ /* 0x000fce000f8e00ff */
[----:B------:R-:W-:-:S07]  /*00e0*/  LEPC R20, `(.L_x_1) ;  /* 0x000000001014794e */ /* 0x000fce0000000000 */
[----:B0-----:R-:W-:Y:S05]  /*00f0*/  CALL.ABS.NOINC R2 ;  /* 0x0000000002007343 */ /* 0x001fea0003c00000 */
.L_x_1:
[----:B------:R-:W-:Y:S05]  /*0100*/  EXIT ;  /* 0x000000000000794d */ /* 0x000fea0003800000 */
.L_x_2:
[----:B------:R-:W-:-:S00]  /*0110*/  BRA `(.L_x_2) ;  /* 0xfffffffc00fc7947 */ /* 0x000fc0000383ffff */
[----:B------:R-:W-:-:S00]  /*0120*/  NOP ;  /* 0x0000000000007918 */ /* 0x000fc00000000000 */
        /* <DEDUP_REMOVED lines=13> */
.L_x_3:


//--------------------- .nv.global.init           --------------------------
	.section	.nv.global.init,"aw",@progbits
.nv.global.init:
	.type		$str,@object
	.size		$str,($str$1 - $str)
$str:
        /*0000*/ 	.byte	0x44, 0x65, 0x76, 0x69, 0x63, 0x65, 0x20, 0x31, 0x00
	.type		$str$1,@object
	.size		$str$1,(.L_1 - $str$1)
$str$1:
        /*0009*/ 	.byte	0x44, 0x65, 0x76, 0x69, 0x63, 0x65, 0x20, 0x32, 0x00
.L_1:


//--------------------- .nv.shared.reserved.0     --------------------------
	.section	.nv.shared.reserved.0,"aw",@nobits
	.weak		__nv_reservedSMEM_offset_0_alias
	.size		__nv_reservedSMEM_offset_0_alias, 0, 64
	.other		__nv_reservedSMEM_offset_0_alias,@"STO_CUDA_RESERVED_SHARED STV_DEFAULT"
__nv_reservedSMEM_offset_0_alias:
	.zero		0
	.zero		64


//--------------------- .nv.constant0._Z5bitchv   --------------------------
	.section	.nv.constant0._Z5bitchv,"a",@progbits
	.sectionflags	@""
	.align	4
.nv.constant0._Z5bitchv:
	.zero		896


//--------------------- SYMBOLS --------------------------

	.type		.nv.reservedSmem.offset0,@object
	.size		.nv.reservedSmem.offset0,0x4
	.type		vprintf,@function
